//
// Generated by NVIDIA NVVM Compiler
//
// Compiler Build ID: CL-36424714
// Cuda compilation tools, release 13.0, V13.0.88
// Based on NVVM 20.0.0
//

.version 9.0
.target sm_100
.address_size 64

	// .globl	_Z24vertex_disjoint_bfs_utilv
.global .align 4 .b8 d_flat_adj_list[2328];
.global .align 4 .b8 d_degree[804];
.global .align 4 .b8 d_list_ptr[808];
.global .align 4 .b8 d_list_ptr_copy[808];
.global .align 1 .b8 d_is_matched_edge[40401];
.global .align 1 .b8 d_is_matched_vertex[201];
.global .align 4 .b8 d_partner_vertex[804];
.global .align 4 .b8 d_visited[804];
.global .align 4 .b8 d_bfs_parent[804];
.global .align 1 .b8 d_is_parent_change[201];
.global .align 4 .b8 d_frontier[804];
.global .align 4 .b8 d_next_frontier[804];
.global .align 4 .u32 num_aug_paths;

.visible .entry _Z24vertex_disjoint_bfs_utilv()
{
	.reg .pred 	%p<22>;
	.reg .b16 	%rs<11>;
	.reg .b32 	%r<56>;
	.reg .b64 	%rd<99>;

	mov.u32 	%r18, %ctaid.x;
	shl.b32 	%r19, %r18, 10;
	mov.u32 	%r20, %tid.x;
	or.b32  	%r1, %r19, %r20;
	setp.gt.s32 	%p1, %r1, 199;
	mul.wide.s32 	%rd13, %r1, 4;
	mov.u64 	%rd14, d_visited;
	add.s64 	%rd1, %rd14, %rd13;
	@%p1 bra 	$L__BB0_2;
	cvt.s64.s32 	%rd15, %r1;
	add.s32 	%r21, %r1, 1;
	mov.b32 	%r22, 0;
	st.global.u32 	[%rd1+4], %r22;
	mov.u64 	%rd17, d_bfs_parent;
	add.s64 	%rd18, %rd17, %rd13;
	st.global.u32 	[%rd18+4], %r21;
	mov.u64 	%rd19, d_is_parent_change;
	add.s64 	%rd20, %rd19, %rd15;
	mov.b16 	%rs2, 1;
	st.global.u8 	[%rd20+1], %rs2;
	mov.u64 	%rd21, d_partner_vertex;
	add.s64 	%rd22, %rd21, %rd13;
	mov.b32 	%r23, -1;
	st.global.u32 	[%rd22+4], %r23;
$L__BB0_2:
	add.s32 	%r2, %r1, 1;
	setp.gt.s32 	%p2, %r1, 99;
	@%p2 bra 	$L__BB0_31;
	ld.global.u32 	%r24, [%rd1+4];
	setp.ne.s32 	%p3, %r24, 0;
	@%p3 bra 	$L__BB0_18;
	cvt.s64.s32 	%rd23, %r1;
	mov.u64 	%rd24, d_is_matched_vertex;
	add.s64 	%rd25, %rd24, %rd23;
	ld.global.u8 	%rs3, [%rd25+1];
	setp.ne.s16 	%p4, %rs3, 0;
	@%p4 bra 	$L__BB0_18;
	mov.u64 	%rd27, d_frontier;
	add.s64 	%rd28, %rd27, %rd13;
	mov.b32 	%r25, 1;
	st.global.u32 	[%rd28+4], %r25;
	setp.eq.s32 	%p5, %r2, -1;
	@%p5 bra 	$L__BB0_13;
	mov.b32 	%r26, 1;
	st.global.u32 	[%rd1+4], %r26;
	mov.u64 	%rd30, d_list_ptr;
	add.s64 	%rd31, %rd30, %rd13;
	ld.global.u32 	%r50, [%rd31+4];
	ld.global.u32 	%r4, [%rd31+8];
	setp.ge.s32 	%p6, %r50, %r4;
	@%p6 bra 	$L__BB0_13;
	mul.wide.s32 	%rd2, %r2, 201;
	mov.u64 	%rd33, d_flat_adj_list;
	mov.u64 	%rd38, d_bfs_parent;
$L__BB0_8:
	mul.wide.s32 	%rd32, %r50, 4;
	add.s64 	%rd34, %rd33, %rd32;
	ld.global.u32 	%r27, [%rd34];
	cvt.s64.s32 	%rd3, %r27;
	mul.wide.s32 	%rd35, %r27, 4;
	add.s64 	%rd4, %rd14, %rd35;
	atom.global.exch.b32 	%r28, [%rd4], 1;
	setp.ne.s32 	%p7, %r28, 0;
	@%p7 bra 	$L__BB0_12;
	mov.b32 	%r29, 1;
	st.global.u32 	[%rd4], %r29;
	shl.b64 	%rd37, %rd3, 2;
	add.s64 	%rd39, %rd38, %rd37;
	st.global.u32 	[%rd39], %r2;
	add.s64 	%rd40, %rd2, %rd3;
	mov.u64 	%rd41, d_is_matched_edge;
	add.s64 	%rd42, %rd41, %rd40;
	ld.global.u8 	%rs4, [%rd42];
	setp.ne.s16 	%p8, %rs4, 0;
	@%p8 bra 	$L__BB0_12;
	add.s64 	%rd44, %rd24, %rd3;
	ld.global.u8 	%rs1, [%rd44];
	setp.ne.s16 	%p9, %rs1, 1;
	@%p9 bra 	$L__BB0_15;
	mov.u64 	%rd48, d_next_frontier;
	add.s64 	%rd49, %rd48, %rd37;
	mov.b32 	%r32, 1;
	st.global.u32 	[%rd49], %r32;
$L__BB0_12:
	add.s32 	%r50, %r50, 1;
	setp.ne.s32 	%p11, %r50, %r4;
	@%p11 bra 	$L__BB0_8;
$L__BB0_13:
	mov.u64 	%rd52, d_next_frontier;
	add.s64 	%rd98, %rd52, 16;
	add.s64 	%rd97, %rd27, 16;
	mov.b32 	%r51, 0;
$L__BB0_14:
	ld.global.u32 	%r34, [%rd98+-12];
	st.global.u32 	[%rd97+-12], %r34;
	ld.global.u32 	%r35, [%rd98+-8];
	st.global.u32 	[%rd97+-8], %r35;
	ld.global.u32 	%r36, [%rd98+-4];
	st.global.u32 	[%rd97+-4], %r36;
	ld.global.u32 	%r37, [%rd98];
	st.global.u32 	[%rd97], %r37;
	ld.global.u32 	%r38, [%rd98+4];
	st.global.u32 	[%rd97+4], %r38;
	ld.global.u32 	%r39, [%rd98+8];
	st.global.u32 	[%rd97+8], %r39;
	ld.global.u32 	%r40, [%rd98+12];
	st.global.u32 	[%rd97+12], %r40;
	ld.global.u32 	%r41, [%rd98+16];
	st.global.u32 	[%rd97+16], %r41;
	add.s32 	%r51, %r51, 8;
	add.s64 	%rd98, %rd98, 32;
	add.s64 	%rd97, %rd97, 32;
	setp.ne.s32 	%p12, %r51, 200;
	@%p12 bra 	$L__BB0_14;
	bra.uni 	$L__BB0_17;
$L__BB0_15:
	setp.ne.s16 	%p10, %rs1, 0;
	@%p10 bra 	$L__BB0_12;
	mov.u64 	%rd45, d_is_parent_change;
	add.s64 	%rd46, %rd45, %rd3;
	mov.b16 	%rs5, 1;
	st.global.u8 	[%rd46], %rs5;
	ld.global.u32 	%r30, [num_aug_paths];
	add.s32 	%r31, %r30, 1;
	st.global.u32 	[num_aug_paths], %r31;
$L__BB0_17:
	bar.sync 	0;
$L__BB0_18:
	ld.global.u32 	%r42, [num_aug_paths];
	setp.lt.s32 	%p13, %r42, 1;
	@%p13 bra 	$L__BB0_31;
	mov.b32 	%r52, 1;
	mov.u64 	%rd55, d_is_parent_change;
	mov.u64 	%rd58, d_bfs_parent;
	mov.u64 	%rd79, d_is_matched_edge;
	mov.u64 	%rd85, d_partner_vertex;
	mov.u64 	%rd86, d_is_matched_vertex;
$L__BB0_20:
	cvt.u64.u32 	%rd54, %r52;
	add.s64 	%rd56, %rd55, %rd54;
	ld.global.u8 	%rs6, [%rd56];
	setp.ne.s16 	%p14, %rs6, 1;
	@%p14 bra 	$L__BB0_30;
	mul.wide.u32 	%rd57, %r52, 4;
	add.s64 	%rd59, %rd58, %rd57;
	ld.global.u32 	%r54, [%rd59];
	setp.eq.s32 	%p15, %r54, %r52;
	@%p15 bra 	$L__BB0_30;
	mov.b32 	%r55, 1;
	mov.u32 	%r53, %r52;
$L__BB0_23:
	and.b32  	%r45, %r55, 1;
	setp.eq.b32 	%p16, %r45, 1;
	not.pred 	%p17, %p16;
	@%p17 bra 	$L__BB0_25;
	cvt.s64.s32 	%rd60, %r53;
	mul.wide.s32 	%rd61, %r53, 201;
	cvt.s64.s32 	%rd62, %r54;
	add.s64 	%rd63, %rd61, %rd62;
	add.s64 	%rd65, %rd79, %rd63;
	mov.b16 	%rs7, 1;
	st.global.u8 	[%rd65], %rs7;
	mul.wide.s32 	%rd66, %r54, 201;
	add.s64 	%rd67, %rd66, %rd60;
	add.s64 	%rd68, %rd79, %rd67;
	st.global.u8 	[%rd68], %rs7;
	add.s64 	%rd70, %rd86, %rd60;
	st.global.u8 	[%rd70], %rs7;
	add.s64 	%rd71, %rd86, %rd62;
	st.global.u8 	[%rd71], %rs7;
	mul.wide.s32 	%rd72, %r53, 4;
	add.s64 	%rd74, %rd85, %rd72;
	st.global.u32 	[%rd74], %r54;
	mul.wide.s32 	%rd75, %r54, 4;
	add.s64 	%rd76, %rd85, %rd75;
	st.global.u32 	[%rd76], %r53;
	bra.uni 	$L__BB0_29;
$L__BB0_25:
	cvt.s64.s32 	%rd9, %r53;
	mul.wide.s32 	%rd77, %r53, 201;
	cvt.s64.s32 	%rd10, %r54;
	add.s64 	%rd78, %rd77, %rd10;
	add.s64 	%rd80, %rd79, %rd78;
	mov.b16 	%rs8, 0;
	st.global.u8 	[%rd80], %rs8;
	mul.wide.s32 	%rd81, %r54, 201;
	add.s64 	%rd82, %rd81, %rd9;
	add.s64 	%rd83, %rd79, %rd82;
	st.global.u8 	[%rd83], %rs8;
	mul.wide.s32 	%rd84, %r53, 4;
	add.s64 	%rd11, %rd85, %rd84;
	ld.global.u32 	%r46, [%rd11];
	setp.ne.s32 	%p18, %r46, %r54;
	@%p18 bra 	$L__BB0_27;
	add.s64 	%rd87, %rd86, %rd9;
	mov.b16 	%rs9, 0;
	st.global.u8 	[%rd87], %rs9;
	mov.b32 	%r47, -1;
	st.global.u32 	[%rd11], %r47;
$L__BB0_27:
	shl.b64 	%rd88, %rd10, 2;
	add.s64 	%rd12, %rd85, %rd88;
	ld.global.u32 	%r48, [%rd12];
	setp.ne.s32 	%p19, %r48, %r53;
	@%p19 bra 	$L__BB0_29;
	add.s64 	%rd91, %rd86, %rd10;
	mov.b16 	%rs10, 0;
	st.global.u8 	[%rd91], %rs10;
	mov.b32 	%r49, -1;
	st.global.u32 	[%rd12], %r49;
$L__BB0_29:
	mul.wide.s32 	%rd92, %r53, 4;
	add.s64 	%rd94, %rd58, %rd92;
	ld.global.u32 	%r53, [%rd94];
	mul.wide.s32 	%rd95, %r53, 4;
	add.s64 	%rd96, %rd58, %rd95;
	ld.global.u32 	%r54, [%rd96];
	add.s32 	%r55, %r55, 1;
	setp.ne.s32 	%p20, %r54, %r53;
	@%p20 bra 	$L__BB0_23;
$L__BB0_30:
	add.s32 	%r52, %r52, 1;
	setp.ne.s32 	%p21, %r52, 201;
	@%p21 bra 	$L__BB0_20;
$L__BB0_31:
	ret;

}


// ===== COMPILED SASS (sm_100) =====

	.target	sm_100

	.elftype	@"ET_EXEC"


//--------------------- .note.nv.tkinfo           --------------------------
	.section	.note.nv.tkinfo,"",@"SHT_NOTE"
	.sectionflags	@"SHF_NOTE_NV_TKINFO"
	.tkinfo
        /*0018*/ 	.word	0x00000002
        /*0030*/ 	.string	""
        /*0030*/ 	.string	"ptxas"
        /*0030*/ 	.string	"Cuda compilation tools, release 13.0, V13.0.88"
        /*0030*/ 	.string	"Build cuda_13.0.r13.0/compiler.36424714_0"
        /*0030*/ 	.string	"-arch sm_100 -m 64 "



//--------------------- .note.nv.cuinfo           --------------------------
	.section	.note.nv.cuinfo,"",@"SHT_NOTE"
	.sectionflags	@"SHF_NOTE_NV_CUINFO"
        /*0018*/ 	.short	0x0002
        /*001a*/ 	.short	0x0064
        /*001c*/ 	.short	0x0082
	.zero		2


//--------------------- .nv.info                  --------------------------
	.section	.nv.info,"",@"SHT_CUDA_INFO"
	.align	4


	//----- nvinfo : EIATTR_REGCOUNT
	.align		4
        /*0000*/ 	.byte	0x04, 0x2f
        /*0002*/ 	.short	(.L_14 - .L_13)
	.align		4
.L_13:
        /*0004*/ 	.word	index@(_Z24vertex_disjoint_bfs_utilv)
        /*0008*/ 	.word	0x00000019


	//----- nvinfo : EIATTR_FRAME_SIZE
	.align		4
.L_14:
        /*000c*/ 	.byte	0x04, 0x11
        /*000e*/ 	.short	(.L_16 - .L_15)
	.align		4
.L_15:
        /*0010*/ 	.word	index@(_Z24vertex_disjoint_bfs_utilv)
        /*0014*/ 	.word	0x00000000


	//----- nvinfo : EIATTR_MIN_STACK_SIZE
	.align		4
.L_16:
        /*0018*/ 	.byte	0x04, 0x12
        /*001a*/ 	.short	(.L_18 - .L_17)
	.align		4
.L_17:
        /*001c*/ 	.word	index@(_Z24vertex_disjoint_bfs_utilv)
        /*0020*/ 	.word	0x00000000
.L_18:


//--------------------- .nv.compat                --------------------------
	.section	.nv.compat,"",@"SHT_CUDA_COMPAT_INFO"
	.align	4
        /*0000*/ 	.byte	0x02, 0x09, 0x00, 0x00, 0x02, 0x02, 0x01, 0x00, 0x02, 0x05, 0x05, 0x00, 0x03, 0x07, 0x01, 0x01
        /*0010*/ 	.byte	0x02, 0x03, 0x00, 0x00, 0x02, 0x06, 0x01, 0x00, 0x04, 0x0b, 0x08, 0x00, 0x09, 0x00, 0x00, 0x00
        /*0020*/ 	.byte	0x00, 0x00, 0x00, 0x00


//--------------------- .nv.info._Z24vertex_disjoint_bfs_utilv --------------------------
	.section	.nv.info._Z24vertex_disjoint_bfs_utilv,"",@"SHT_CUDA_INFO"
	.sectionflags	@""
	.align	4


	//----- nvinfo : EIATTR_CUDA_API_VERSION
	.align		4
        /*0000*/ 	.byte	0x04, 0x37
        /*0002*/ 	.short	(.L_20 - .L_19)
.L_19:
        /*0004*/ 	.word	0x00000082


	//----- nvinfo : EIATTR_SPARSE_MMA_MASK
	.align		4
.L_20:
        /*0008*/ 	.byte	0x03, 0x50
        /*000a*/ 	.short	0x0000


	//----- nvinfo : EIATTR_MAXREG_COUNT
	.align		4
        /*000c*/ 	.byte	0x03, 0x1b
        /*000e*/ 	.short	0x00ff


	//----- nvinfo : EIATTR_NUM_BARRIERS
	.align		4
        /*0010*/ 	.byte	0x02, 0x4c
        /*0012*/ 	.byte	0x01
	.zero		1


	//----- nvinfo : EIATTR_MERCURY_ISA_VERSION
	.align		4
        /*0014*/ 	.byte	0x03, 0x5f
        /*0016*/ 	.short	0x0101


	//----- nvinfo : EIATTR_VRC_CTA_INIT_COUNT
	.align		4
        /*0018*/ 	.byte	0x02, 0x4a
	.zero		1
	.zero		1


	//----- nvinfo : EIATTR_EXIT_INSTR_OFFSETS
	.align		4
        /*001c*/ 	.byte	0x04, 0x1c
        /*001e*/ 	.short	(.L_22 - .L_21)


	//   ....[0]....
.L_21:
        /*0020*/ 	.word	0x000001b0


	//   ....[1]....
        /*0024*/ 	.word	0x00001180


	//   ....[2]....
        /*0028*/ 	.word	0x00001730


	//----- nvinfo : EIATTR_CRS_STACK_SIZE
	.align		4
.L_22:
        /*002c*/ 	.byte	0x04, 0x1e
        /*002e*/ 	.short	(.L_24 - .L_23)
.L_23:
        /*0030*/ 	.word	0x00000000


	//----- nvinfo : EIATTR_SW_WAR
	.align		4
.L_24:
        /*0034*/ 	.byte	0x04, 0x36
        /*0036*/ 	.short	(.L_26 - .L_25)
.L_25:
        /*0038*/ 	.word	0x00000008
.L_26:


//--------------------- .nv.callgraph             --------------------------
	.section	.nv.callgraph,"",@"SHT_CUDA_CALLGRAPH"
	.align	4
	.sectionentsize	8
	.align		4
        /*0000*/ 	.word	0x00000000
	.align		4
        /*0004*/ 	.word	0xffffffff
	.align		4
        /*0008*/ 	.word	0x00000000
	.align		4
        /*000c*/ 	.word	0xfffffffe
	.align		4
        /*0010*/ 	.word	0x00000000
	.align		4
        /*0014*/ 	.word	0xfffffffd
	.align		4
        /*0018*/ 	.word	0x00000000
	.align		4
        /*001c*/ 	.word	0xfffffffc


//--------------------- .nv.constant4             --------------------------
	.section	.nv.constant4,"a",@progbits
	.align	8
	.align		8
.nv.constant4:
        /*0000*/ 	.dword	d_flat_adj_list
	.align		8
        /*0008*/ 	.dword	d_degree
	.align		8
        /*0010*/ 	.dword	d_list_ptr
	.align		8
        /*0018*/ 	.dword	d_list_ptr_copy
	.align		8
        /*0020*/ 	.dword	d_is_matched_edge
	.align		8
        /*0028*/ 	.dword	d_is_matched_vertex
	.align		8
        /*0030*/ 	.dword	d_partner_vertex
	.align		8
        /*0038*/ 	.dword	d_visited
	.align		8
        /*0040*/ 	.dword	d_bfs_parent
	.align		8
        /*0048*/ 	.dword	d_is_parent_change
	.align		8
        /*0050*/ 	.dword	d_frontier
	.align		8
        /*0058*/ 	.dword	d_next_frontier
	.align		8
        /*0060*/ 	.dword	num_aug_paths


//--------------------- .text._Z24vertex_disjoint_bfs_utilv --------------------------
	.section	.text._Z24vertex_disjoint_bfs_utilv,"ax",@progbits
	.align	128
        .global         _Z24vertex_disjoint_bfs_utilv
        .type           _Z24vertex_disjoint_bfs_utilv,@function
        .size           _Z24vertex_disjoint_bfs_utilv,(.L_x_19 - _Z24vertex_disjoint_bfs_utilv)
        .other          _Z24vertex_disjoint_bfs_utilv,@"STO_CUDA_ENTRY STV_DEFAULT"
_Z24vertex_disjoint_bfs_utilv:
.text._Z24vertex_disjoint_bfs_utilv:
[----:B------:R-:W-:Y:S01]  /*0000*/  LDC R1, c[0x0][0x37c] ;  /* 0x0000df00ff017b82 */ /* 0x000fe20000000800 */
[----:B------:R-:W0:Y:S07]  /*0010*/  S2R R4, SR_TID.X ;  /* 0x0000000000047919 */ /* 0x000e2e0000002100 */
[----:B------:R-:W1:Y:S01]  /*0020*/  S2UR UR4, SR_CTAID.X ;  /* 0x00000000000479c3 */ /* 0x000e620000002500 */
[----:B------:R-:W2:Y:S01]  /*0030*/  LDCU.64 UR8, c[0x0][0x358] ;  /* 0x00006b00ff0877ac */ /* 0x000ea20008000a00 */
[----:B------:R-:W-:Y:S06]  /*0040*/  BSSY.RECONVERGENT B0, `(.L_x_0) ;  /* 0x0000016000007945 */ /* 0x000fec0003800200 */
[----:B------:R-:W3:Y:S01]  /*0050*/  LDC.64 R2, c[0x4][0x38] ;  /* 0x01000e00ff027b82 */ /* 0x000ee20000000a00 */
[----:B-1----:R-:W-:-:S06]  /*0060*/  USHF.L.U32 UR4, UR4, 0xa, URZ ;  /* 0x0000000a04047899 */ /* 0x002fcc00080006ff */
[----:B0-----:R-:W-:-:S04]  /*0070*/  LOP3.LUT R4, R4, UR4, RZ, 0xfc, !PT ;  /* 0x0000000404047c12 */ /* 0x001fc8000f8efcff */
[C---:B------:R-:W-:Y:S01]  /*0080*/  ISETP.GT.AND P0, PT, R4.reuse, 0xc7, PT ;  /* 0x000000c70400780c */ /* 0x040fe20003f04270 */
[C---:B---3--:R-:W-:Y:S01]  /*0090*/  IMAD.WIDE R2, R4.reuse, 0x4, R2 ;  /* 0x0000000404027825 */ /* 0x048fe200078e0202 */
[----:B------:R-:W-:-:S11]  /*00a0*/  ISETP.GT.AND P1, PT, R4, 0x63, PT ;  /* 0x000000630400780c */ /* 0x000fd60003f24270 */
[----:B--2---:R-:W-:Y:S05]  /*00b0*/  @P0 BRA `(.L_x_1) ;  /* 0x0000000000380947 */ /* 0x004fea0003800000 */
[----:B------:R-:W0:Y:S01]  /*00c0*/  LDC.64 R6, c[0x4][0x40] ;  /* 0x01001000ff067b82 */ /* 0x000e220000000a00 */
[----:B------:R-:W1:Y:S01]  /*00d0*/  LDCU.64 UR4, c[0x4][0x48] ;  /* 0x01000900ff0477ac */ /* 0x000e620008000a00 */
[C---:B------:R-:W-:Y:S01]  /*00e0*/  VIADD R5, R4.reuse, 0x1 ;  /* 0x0000000104057836 */ /* 0x040fe20000000000 */
[----:B------:R2:W-:Y:S01]  /*00f0*/  STG.E desc[UR8][R2.64+0x4], RZ ;  /* 0x000004ff02007986 */ /* 0x0005e2000c101908 */
[----:B------:R-:W-:Y:S02]  /*0100*/  IMAD.MOV.U32 R0, RZ, RZ, 0x1 ;  /* 0x00000001ff007424 */ /* 0x000fe400078e00ff */
[----:B------:R-:W-:Y:S02]  /*0110*/  IMAD.MOV.U32 R13, RZ, RZ, -0x1 ;  /* 0xffffffffff0d7424 */ /* 0x000fe400078e00ff */
[----:B------:R-:W3:Y:S01]  /*0120*/  LDC.64 R8, c[0x4][0x30] ;  /* 0x01000c00ff087b82 */ /* 0x000ee20000000a00 */
[----:B-1----:R-:W-:-:S04]  /*0130*/  IADD3 R10, P0, PT, R4, UR4, RZ ;  /* 0x00000004040a7c10 */ /* 0x002fc8000ff1e0ff */
[C---:B------:R-:W-:Y:S01]  /*0140*/  LEA.HI.X.SX32 R11, R4.reuse, UR5, 0x1, P0 ;  /* 0x00000005040b7c11 */ /* 0x040fe200080f0eff */
[----:B0-----:R-:W-:-:S05]  /*0150*/  IMAD.WIDE R6, R4, 0x4, R6 ;  /* 0x0000000404067825 */ /* 0x001fca00078e0206 */
[----:B------:R2:W-:Y:S01]  /*0160*/  STG.E desc[UR8][R6.64+0x4], R5 ;  /* 0x0000040506007986 */ /* 0x0005e2000c101908 */
[----:B---3--:R-:W-:-:S03]  /*0170*/  IMAD.WIDE R8, R4, 0x4, R8 ;  /* 0x0000000404087825 */ /* 0x008fc600078e0208 */
[----:B------:R2:W-:Y:S04]  /*0180*/  STG.E.U8 desc[UR8][R10.64+0x1], R0 ;  /* 0x000001000a007986 */ /* 0x0005e8000c101108 */
[----:B------:R2:W-:Y:S02]  /*0190*/  STG.E desc[UR8][R8.64+0x4], R13 ;  /* 0x0000040d08007986 */ /* 0x0005e4000c101908 */
.L_x_1:
[----:B------:R-:W-:Y:S05]  /*01a0*/  BSYNC.RECONVERGENT B0 ;  /* 0x0000000000007941 */ /* 0x000fea0003800200 */
.L_x_0:
[----:B------:R-:W-:Y:S05]  /*01b0*/  @P1 EXIT ;  /* 0x000000000000194d */ /* 0x000fea0003800000 */
[----:B--2---:R-:W2:Y:S01]  /*01c0*/  LDG.E R0, desc[UR8][R2.64+0x4] ;  /* 0x0000040802007981 */ /* 0x004ea2000c1e1900 */
[----:B------:R-:W0:Y:S01]  /*01d0*/  LDCU.64 UR14, c[0x4][0x28] ;  /* 0x01000500ff0e77ac */ /* 0x000e220008000a00 */
[----:B------:R-:W-:Y:S01]  /*01e0*/  BSSY.RECONVERGENT B0, `(.L_x_2) ;  /* 0x00000f6000007945 */ /* 0x000fe20003800200 */
[----:B------:R-:W1:Y:S01]  /*01f0*/  LDCU.64 UR12, c[0x4][0x20] ;  /* 0x01000400ff0c77ac */ /* 0x000e620008000a00 */
[----:B------:R-:W3:Y:S01]  /*0200*/  LDCU.64 UR10, c[0x4][0x40] ;  /* 0x01000800ff0a77ac */ /* 0x000ee20008000a00 */
[----:B--2---:R-:W-:-:S13]  /*0210*/  ISETP.NE.AND P0, PT, R0, RZ, PT ;  /* 0x000000ff0000720c */ /* 0x004fda0003f05270 */
[----:B01-3--:R-:W-:Y:S05]  /*0220*/  @P0 BRA `(.L_x_3) ;  /* 0x0000000c00c40947 */ /* 0x00bfea0003800000 */
[----:B------:R-:W0:Y:S02]  /*0230*/  LDCU.64 UR4, c[0x4][0x28] ;  /* 0x01000500ff0477ac */ /* 0x000e240008000a00 */
[----:B0-----:R-:W-:-:S04]  /*0240*/  IADD3 R6, P0, PT, R4, UR4, RZ ;  /* 0x0000000404067c10 */ /* 0x001fc8000ff1e0ff */
[----:B------:R-:W-:-:S05]  /*0250*/  LEA.HI.X.SX32 R7, R4, UR5, 0x1, P0 ;  /* 0x0000000504077c11 */ /* 0x000fca00080f0eff */
[----:B------:R-:W2:Y:S02]  /*0260*/  LDG.E.U8 R6, desc[UR8][R6.64+0x1] ;  /* 0x0000010806067981 */ /* 0x000ea4000c1e1100 */
[----:B--2---:R-:W-:-:S13]  /*0270*/  ISETP.NE.AND P0, PT, R6, RZ, PT ;  /* 0x000000ff0600720c */ /* 0x004fda0003f05270 */
[----:B------:R-:W-:Y:S05]  /*0280*/  @P0 BRA `(.L_x_3) ;  /* 0x0000000c00ac0947 */ /* 0x000fea0003800000 */
[----:B------:R-:W0:Y:S01]  /*0290*/  LDC.64 R6, c[0x4][0x50] ;  /* 0x01001400ff067b82 */ /* 0x000e220000000a00 */
[----:B------:R-:W-:Y:S02]  /*02a0*/  IMAD.MOV.U32 R11, RZ, RZ, 0x1 ;  /* 0x00000001ff0b7424 */ /* 0x000fe400078e00ff */
[----:B------:R-:W-:-:S05]  /*02b0*/  VIADD R0, R4, 0x1 ;  /* 0x0000000104007836 */ /* 0x000fca0000000000 */
[----:B------:R-:W-:Y:S01]  /*02c0*/  ISETP.NE.AND P0, PT, R0, -0x1, PT ;  /* 0xffffffff0000780c */ /* 0x000fe20003f05270 */
[----:B0-----:R-:W-:-:S05]  /*02d0*/  IMAD.WIDE R6, R4, 0x4, R6 ;  /* 0x0000000404067825 */ /* 0x001fca00078e0206 */
[----:B------:R0:W-:Y:S07]  /*02e0*/  STG.E desc[UR8][R6.64+0x4], R11 ;  /* 0x0000040b06007986 */ /* 0x0001ee000c101908 */
[----:B------:R-:W-:Y:S05]  /*02f0*/  @!P0 BRA `(.L_x_4) ;  /* 0x0000000000b08947 */ /* 0x000fea0003800000 */
[----:B0-----:R-:W0:Y:S01]  /*0300*/  LDC.64 R6, c[0x4][0x10] ;  /* 0x01000400ff067b82 */ /* 0x001e220000000a00 */
[----:B------:R1:W-:Y:S01]  /*0310*/  STG.E desc[UR8][R2.64+0x4], R11 ;  /* 0x0000040b02007986 */ /* 0x0003e2000c101908 */
[----:B0-----:R-:W-:-:S05]  /*0320*/  IMAD.WIDE R4, R4, 0x4, R6 ;  /* 0x0000000404047825 */ /* 0x001fca00078e0206 */
[----:B------:R-:W2:Y:S04]  /*0330*/  LDG.E R9, desc[UR8][R4.64+0x4] ;  /* 0x0000040804097981 */ /* 0x000ea8000c1e1900 */
[----:B------:R-:W2:Y:S02]  /*0340*/  LDG.E R8, desc[UR8][R4.64+0x8] ;  /* 0x0000080804087981 */ /* 0x000ea4000c1e1900 */
[----:B--2---:R-:W-:-:S13]  /*0350*/  ISETP.GE.AND P0, PT, R9, R8, PT ;  /* 0x000000080900720c */ /* 0x004fda0003f06270 */
[----:B-1----:R-:W-:Y:S05]  /*0360*/  @P0 BRA `(.L_x_4) ;  /* 0x0000000000940947 */ /* 0x002fea0003800000 */
[----:B------:R-:W0:Y:S08]  /*0370*/  LDC.64 R2, c[0x4][0x38] ;  /* 0x01000e00ff027b82 */ /* 0x000e300000000a00 */
[----:B------:R-:W1:Y:S02]  /*0380*/  LDC.64 R4, c[0x4][RZ] ;  /* 0x01000000ff047b82 */ /* 0x000e640000000a00 */
.L_x_7:
[----:B-1----:R-:W-:-:S06]  /*0390*/  IMAD.WIDE R6, R9, 0x4, R4 ;  /* 0x0000000409067825 */ /* 0x002fcc00078e0204 */
[----:B0-----:R-:W0:Y:S01]  /*03a0*/  LDG.E R6, desc[UR8][R6.64] ;  /* 0x0000000806067981 */ /* 0x001e22000c1e1900 */
[----:B------:R-:W-:Y:S01]  /*03b0*/  IMAD.MOV.U32 R19, RZ, RZ, 0x1 ;  /* 0x00000001ff137424 */ /* 0x000fe200078e00ff */
[----:B------:R-:W-:Y:S05]  /*03c0*/  YIELD ;  /* 0x0000000000007946 */ /* 0x000fea0003800000 */
[----:B0-----:R-:W-:-:S05]  /*03d0*/  IMAD.WIDE R14, R6, 0x4, R2 ;  /* 0x00000004060e7825 */ /* 0x001fca00078e0202 */
[----:B------:R-:W2:Y:S02]  /*03e0*/  ATOMG.E.EXCH.STRONG.GPU PT, R10, desc[UR8][R14.64], R19 ;  /* 0x800000130e0a79a8 */ /* 0x000ea4000c1ef108 */
[----:B--2---:R-:W-:-:S13]  /*03f0*/  ISETP.NE.AND P0, PT, R10, RZ, PT ;  /* 0x000000ff0a00720c */ /* 0x004fda0003f05270 */
[----:B------:R-:W-:Y:S05]  /*0400*/  @P0 BRA `(.L_x_5) ;  /* 0x0000000000600947 */ /* 0x000fea0003800000 */
[--C-:B------:R-:W-:Y:S01]  /*0410*/  SHF.R.S32.HI R7, RZ, 0x1f, R6.reuse ;  /* 0x0000001fff077819 */ /* 0x100fe20000011406 */
[C---:B------:R-:W-:Y:S01]  /*0420*/  IMAD.SHL.U32 R17, R6.reuse, 0x4, RZ ;  /* 0x0000000406117824 */ /* 0x040fe200078e00ff */
[----:B------:R0:W-:Y:S02]  /*0430*/  STG.E desc[UR8][R14.64], R19 ;  /* 0x000000130e007986 */ /* 0x0001e4000c101908 */
[--C-:B------:R-:W-:Y:S01]  /*0440*/  SHF.L.U64.HI R16, R6, 0x2, R7.reuse ;  /* 0x0000000206107819 */ /* 0x100fe20000010207 */
[----:B------:R-:W-:Y:S01]  /*0450*/  IMAD.WIDE R12, R0, 0xc9, R6 ;  /* 0x000000c9000c7825 */ /* 0x000fe200078e0206 */
[----:B------:R-:W-:Y:S02]  /*0460*/  IADD3 R10, P0, PT, R17, UR10, RZ ;  /* 0x0000000a110a7c10 */ /* 0x000fe4000ff1e0ff */
[----:B------:R-:W-:Y:S02]  /*0470*/  IADD3 R12, P1, PT, R12, UR12, RZ ;  /* 0x0000000c0c0c7c10 */ /* 0x000fe4000ff3e0ff */
[----:B------:R-:W-:-:S02]  /*0480*/  IADD3.X R11, PT, PT, R16, UR11, RZ, P0, !PT ;  /* 0x0000000b100b7c10 */ /* 0x000fc400087fe4ff */
[----:B------:R-:W-:-:S03]  /*0490*/  IADD3.X R13, PT, PT, R13, UR13, RZ, P1, !PT ;  /* 0x0000000d0d0d7c10 */ /* 0x000fc60008ffe4ff */
[----:B------:R0:W-:Y:S04]  /*04a0*/  STG.E desc[UR8][R10.64], R0 ;  /* 0x000000000a007986 */ /* 0x0001e8000c101908 */
[----:B------:R-:W2:Y:S02]  /*04b0*/  LDG.E.U8 R12, desc[UR8][R12.64] ;  /* 0x000000080c0c7981 */ /* 0x000ea4000c1e1100 */
[----:B--2---:R-:W-:-:S13]  /*04c0*/  ISETP.NE.AND P0, PT, R12, RZ, PT ;  /* 0x000000ff0c00720c */ /* 0x004fda0003f05270 */
[----:B0-----:R-:W-:Y:S05]  /*04d0*/  @P0 BRA `(.L_x_5) ;  /* 0x00000000002c0947 */ /* 0x001fea0003800000 */
[----:B------:R-:W-:-:S04]  /*04e0*/  IADD3 R10, P0, PT, R6, UR14, RZ ;  /* 0x0000000e060a7c10 */ /* 0x000fc8000ff1e0ff */
[----:B------:R-:W-:-:S05]  /*04f0*/  IADD3.X R11, PT, PT, R7, UR15, RZ, P0, !PT ;  /* 0x0000000f070b7c10 */ /* 0x000fca00087fe4ff */
[----:B------:R-:W2:Y:S02]  /*0500*/  LDG.E.U8 R10, desc[UR8][R10.64] ;  /* 0x000000080a0a7981 */ /* 0x000ea4000c1e1100 */
[----:B--2---:R-:W-:-:S13]  /*0510*/  ISETP.NE.AND P0, PT, R10, 0x1, PT ;  /* 0x000000010a00780c */ /* 0x004fda0003f05270 */
[----:B------:R-:W0:Y:S02]  /*0520*/  @!P0 LDC.64 R12, c[0x4][0x58] ;  /* 0x01001600ff0c8b82 */ /* 0x000e240000000a00 */
[----:B0-----:R-:W-:-:S05]  /*0530*/  @!P0 IADD3 R12, P1, PT, R17, R12, RZ ;  /* 0x0000000c110c8210 */ /* 0x001fca0007f3e0ff */
[----:B------:R-:W-:-:S05]  /*0540*/  @!P0 IMAD.X R13, R16, 0x1, R13, P1 ;  /* 0x00000001100d8824 */ /* 0x000fca00008e060d */
[----:B------:R0:W-:Y:S01]  /*0550*/  @!P0 STG.E desc[UR8][R12.64], R19 ;  /* 0x000000130c008986 */ /* 0x0001e2000c101908 */
[----:B------:R-:W-:Y:S05]  /*0560*/  @!P0 BRA `(.L_x_5) ;  /* 0x0000000000088947 */ /* 0x000fea0003800000 */
[----:B------:R-:W-:-:S13]  /*0570*/  ISETP.NE.AND P0, PT, R10, RZ, PT ;  /* 0x000000ff0a00720c */ /* 0x000fda0003f05270 */
[----:B------:R-:W-:Y:S05]  /*0580*/  @!P0 BRA `(.L_x_6) ;  /* 0x0000000800c08947 */ /* 0x000fea0003800000 */
.L_x_5:
[----:B------:R-:W-:-:S05]  /*0590*/  VIADD R9, R9, 0x1 ;  /* 0x0000000109097836 */ /* 0x000fca0000000000 */
[----:B------:R-:W-:-:S13]  /*05a0*/  ISETP.NE.AND P0, PT, R9, R8, PT ;  /* 0x000000080900720c */ /* 0x000fda0003f05270 */
[----:B------:R-:W-:Y:S05]  /*05b0*/  @P0 BRA `(.L_x_7) ;  /* 0xfffffffc00740947 */ /* 0x000fea000383ffff */
.L_x_4:
[----:B------:R-:W0:Y:S01]  /*05c0*/  LDC.64 R2, c[0x4][0x58] ;  /* 0x01001600ff027b82 */ /* 0x000e220000000a00 */
[----:B------:R-:W1:Y:S01]  /*05d0*/  LDCU.64 UR6, c[0x4][0x58] ;  /* 0x01000b00ff0677ac */ /* 0x000e620008000a00 */
[----:B------:R-:W2:Y:S01]  /*05e0*/  LDCU.64 UR4, c[0x4][0x50] ;  /* 0x01000a00ff0477ac */ /* 0x000ea20008000a00 */
[----:B0-----:R-:W3:Y:S05]  /*05f0*/  LDG.E R7, desc[UR8][R2.64+0x4] ;  /* 0x0000040802077981 */ /* 0x001eea000c1e1900 */
[----:B------:R-:W3:Y:S02]  /*0600*/  LDC.64 R4, c[0x4][0x50] ;  /* 0x01001400ff047b82 */ /* 0x000ee40000000a00 */
[----:B---3--:R0:W-:Y:S04]  /*0610*/  STG.E desc[UR8][R4.64+0x4], R7 ;  /* 0x0000040704007986 */ /* 0x0081e8000c101908 */
[----:B------:R-:W3:Y:S04]  /*0620*/  LDG.E R9, desc[UR8][R2.64+0x8] ;  /* 0x0000080802097981 */ /* 0x000ee8000c1e1900 */
[----:B---3--:R3:W-:Y:S04]  /*0630*/  STG.E desc[UR8][R4.64+0x8], R9 ;  /* 0x0000080904007986 */ /* 0x0087e8000c101908 */
[----:B------:R-:W4:Y:S04]  /*0640*/  LDG.E R11, desc[UR8][R2.64+0xc] ;  /* 0x00000c08020b7981 */ /* 0x000f28000c1e1900 */
[----:B----4-:R-:W-:Y:S04]  /*0650*/  STG.E desc[UR8][R4.64+0xc], R11 ;  /* 0x00000c0b04007986 */ /* 0x010fe8000c101908 */
[----:B------:R-:W4:Y:S04]  /*0660*/  LDG.E R13, desc[UR8][R2.64+0x10] ;  /* 0x00001008020d7981 */ /* 0x000f28000c1e1900 */
[----:B----4-:R4:W-:Y:S04]  /*0670*/  STG.E desc[UR8][R4.64+0x10], R13 ;  /* 0x0000100d04007986 */ /* 0x0109e8000c101908 */
[----:B------:R-:W5:Y:S04]  /*0680*/  LDG.E R15, desc[UR8][R2.64+0x14] ;  /* 0x00001408020f7981 */ /* 0x000f68000c1e1900 */
[----:B-----5:R0:W-:Y:S04]  /*0690*/  STG.E desc[UR8][R4.64+0x14], R15 ;  /* 0x0000140f04007986 */ /* 0x0201e8000c101908 */
[----:B------:R-:W5:Y:S04]  /*06a0*/  LDG.E R17, desc[UR8][R2.64+0x18] ;  /* 0x0000180802117981 */ /* 0x000f68000c1e1900 */
[----:B-----5:R1:W-:Y:S04]  /*06b0*/  STG.E desc[UR8][R4.64+0x18], R17 ;  /* 0x0000181104007986 */ /* 0x0203e8000c101908 */
[----:B0-----:R-:W5:Y:S04]  /*06c0*/  LDG.E R7, desc[UR8][R2.64+0x1c] ;  /* 0x00001c0802077981 */ /* 0x001f68000c1e1900 */
[----:B-----5:R0:W-:Y:S04]  /*06d0*/  STG.E desc[UR8][R4.64+0x1c], R7 ;  /* 0x00001c0704007986 */ /* 0x0201e8000c101908 */
[----:B---3--:R-:W3:Y:S01]  /*06e0*/  LDG.E R9, desc[UR8][R2.64+0x20] ;  /* 0x0000200802097981 */ /* 0x008ee2000c1e1900 */
[----:B-1----:R-:W-:Y:S01]  /*06f0*/  UIADD3 UR6, UP0, UPT, UR6, 0x10, URZ ;  /* 0x0000001006067890 */ /* 0x002fe2000ff1e0ff */
[----:B------:R-:W-:Y:S01]  /*0700*/  BSSY.RECONVERGENT B1, `(.L_x_8) ;  /* 0x0000097000017945 */ /* 0x000fe20003800200 */
[----:B--2---:R-:W-:Y:S01]  /*0710*/  UIADD3 UR4, UP1, UPT, UR4, 0x10, URZ ;  /* 0x0000001004047890 */ /* 0x004fe2000ff3e0ff */
[----:B------:R-:W-:Y:S01]  /*0720*/  IMAD.MOV.U32 R0, RZ, RZ, 0x8 ;  /* 0x00000008ff007424 */ /* 0x000fe200078e00ff */
[----:B------:R-:W-:-:S02]  /*0730*/  UIADD3 UR6, UP2, UPT, UR6, 0x20, URZ ;  /* 0x0000002006067890 */ /* 0x000fc4000ff5e0ff */
[----:B------:R-:W-:Y:S02]  /*0740*/  UIADD3 UR4, UP3, UPT, UR4, 0x20, URZ ;  /* 0x0000002004047890 */ /* 0x000fe4000ff7e0ff */
[----:B------:R-:W-:Y:S02]  /*0750*/  UIADD3.X UR7, UPT, UPT, URZ, URZ, UR7, UP2, UP0 ;  /* 0x000000ffff077290 */ /* 0x000fe400097e0407 */
[----:B------:R-:W-:Y:S01]  /*0760*/  UIADD3.X UR5, UPT, UPT, URZ, URZ, UR5, UP3, UP1 ;  /* 0x000000ffff057290 */ /* 0x000fe20009fe2405 */
[----:B------:R-:W-:Y:S02]  /*0770*/  IMAD.U32 R8, RZ, RZ, UR6 ;  /* 0x00000006ff087e24 */ /* 0x000fe4000f8e00ff */
[----:B------:R-:W-:Y:S02]  /*0780*/  IMAD.U32 R6, RZ, RZ, UR4 ;  /* 0x00000004ff067e24 */ /* 0x000fe4000f8e00ff */
[----:B----4-:R-:W-:Y:S02]  /*0790*/  IMAD.U32 R13, RZ, RZ, UR7 ;  /* 0x00000007ff0d7e24 */ /* 0x010fe4000f8e00ff */
[----:B------:R-:W-:Y:S01]  /*07a0*/  IMAD.U32 R11, RZ, RZ, UR5 ;  /* 0x00000005ff0b7e24 */ /* 0x000fe2000f8e00ff */
[----:B---3--:R0:W-:Y:S06]  /*07b0*/  STG.E desc[UR8][R4.64+0x20], R9 ;  /* 0x0000200904007986 */ /* 0x0081ec000c101908 */
.L_x_9:
[----:B------:R-:W-:Y:S02]  /*07c0*/  IMAD.MOV.U32 R2, RZ, RZ, R8 ;  /* 0x000000ffff027224 */ /* 0x000fe400078e0008 */
[----:B------:R-:W-:-:S05]  /*07d0*/  IMAD.MOV.U32 R3, RZ, RZ, R13 ;  /* 0x000000ffff037224 */ /* 0x000fca00078e000d */
[----:B0--3--:R-:W2:Y:S01]  /*07e0*/  LDG.E R7, desc[UR8][R2.64+-0xc] ;  /* 0xfffff40802077981 */ /* 0x009ea2000c1e1900 */
[----:B------:R-:W-:Y:S02]  /*07f0*/  IMAD.MOV.U32 R4, RZ, RZ, R6 ;  /* 0x000000ffff047224 */ /* 0x000fe400078e0006 */
[----:B------:R-:W-:-:S05]  /*0800*/  IMAD.MOV.U32 R5, RZ, RZ, R11 ;  /* 0x000000ffff057224 */ /* 0x000fca00078e000b */
[----:B--2---:R0:W-:Y:S04]  /*0810*/  STG.E desc[UR8][R4.64+-0xc], R7 ;  /* 0xfffff40704007986 */ /* 0x0041e8000c101908 */
[----:B------:R-:W2:Y:S04]  /*0820*/  LDG.E R9, desc[UR8][R2.64+-0x8] ;  /* 0xfffff80802097981 */ /* 0x000ea8000c1e1900 */
[----:B--2---:R1:W-:Y:S04]  /*0830*/  STG.E desc[UR8][R4.64+-0x8], R9 ;  /* 0xfffff80904007986 */ /* 0x0043e8000c101908 */
[----:B------:R-:W2:Y:S04]  /*0840*/  LDG.E R11, desc[UR8][R2.64+-0x4] ;  /* 0xfffffc08020b7981 */ /* 0x000ea8000c1e1900 */
[----:B--2---:R2:W-:Y:S04]  /*0850*/  STG.E desc[UR8][R4.64+-0x4], R11 ;  /* 0xfffffc0b04007986 */ /* 0x0045e8000c101908 */
[----:B------:R-:W3:Y:S04]  /*0860*/  LDG.E R13, desc[UR8][R2.64] ;  /* 0x00000008020d7981 */ /* 0x000ee8000c1e1900 */
[----:B---3--:R3:W-:Y:S04]  /*0870*/  STG.E desc[UR8][R4.64], R13 ;  /* 0x0000000d04007986 */ /* 0x0087e8000c101908 */
[----:B------:R-:W4:Y:S04]  /*0880*/  LDG.E R15, desc[UR8][R2.64+0x4] ;  /* 0x00000408020f7981 */ /* 0x000f28000c1e1900 */
[----:B----4-:R4:W-:Y:S04]  /*0890*/  STG.E desc[UR8][R4.64+0x4], R15 ;  /* 0x0000040f04007986 */ /* 0x0109e8000c101908 */
[----:B------:R-:W5:Y:S04]  /*08a0*/  LDG.E R17, desc[UR8][R2.64+0x8] ;  /* 0x0000080802117981 */ /* 0x000f68000c1e1900 */
[----:B-----5:R5:W-:Y:S04]  /*08b0*/  STG.E desc[UR8][R4.64+0x8], R17 ;  /* 0x0000081104007986 */ /* 0x020be8000c101908 */
[----:B0-----:R-:W2:Y:S04]  /*08c0*/  LDG.E R7, desc[UR8][R2.64+0xc] ;  /* 0x00000c0802077981 */ /* 0x001ea8000c1e1900 */
[----:B--2---:R0:W-:Y:S04]  /*08d0*/  STG.E desc[UR8][R4.64+0xc], R7 ;  /* 0x00000c0704007986 */ /* 0x0041e8000c101908 */
[----:B-1----:R-:W2:Y:S04]  /*08e0*/  LDG.E R9, desc[UR8][R2.64+0x10] ;  /* 0x0000100802097981 */ /* 0x002ea8000c1e1900 */
[----:B--2---:R1:W-:Y:S04]  /*08f0*/  STG.E desc[UR8][R4.64+0x10], R9 ;  /* 0x0000100904007986 */ /* 0x0043e8000c101908 */
[----:B------:R-:W2:Y:S04]  /*0900*/  LDG.E R11, desc[UR8][R2.64+0x14] ;  /* 0x00001408020b7981 */ /* 0x000ea8000c1e1900 */
[----:B--2---:R2:W-:Y:S04]  /*0910*/  STG.E desc[UR8][R4.64+0x14], R11 ;  /* 0x0000140b04007986 */ /* 0x0045e8000c101908 */
[----:B---3--:R-:W3:Y:S04]  /*0920*/  LDG.E R13, desc[UR8][R2.64+0x18] ;  /* 0x00001808020d7981 */ /* 0x008ee8000c1e1900 */
[----:B---3--:R3:W-:Y:S04]  /*0930*/  STG.E desc[UR8][R4.64+0x18], R13 ;  /* 0x0000180d04007986 */ /* 0x0087e8000c101908 */
[----:B----4-:R-:W4:Y:S04]  /*0940*/  LDG.E R15, desc[UR8][R2.64+0x1c] ;  /* 0x00001c08020f7981 */ /* 0x010f28000c1e1900 */
[----:B----4-:R4:W-:Y:S04]  /*0950*/  STG.E desc[UR8][R4.64+0x1c], R15 ;  /* 0x00001c0f04007986 */ /* 0x0109e8000c101908 */
[----:B-----5:R-:W5:Y:S04]  /*0960*/  LDG.E R17, desc[UR8][R2.64+0x20] ;  /* 0x0000200802117981 */ /* 0x020f68000c1e1900 */
        /* <DEDUP_REMOVED lines=85> */
[----:B------:R-:W2:Y:S04]  /*0ec0*/  LDG.E R19, desc[UR8][R2.64+0xcc] ;  /* 0x0000cc0802137981 */ /* 0x000ea8000c1e1900 */
[----:B--2---:R-:W-:Y:S04]  /*0ed0*/  STG.E desc[UR8][R4.64+0xcc], R19 ;  /* 0x0000cc1304007986 */ /* 0x004fe8000c101908 */
[----:B------:R-:W2:Y:S04]  /*0ee0*/  LDG.E R21, desc[UR8][R2.64+0xd0] ;  /* 0x0000d00802157981 */ /* 0x000ea8000c1e1900 */
[----:B--2---:R-:W-:Y:S04]  /*0ef0*/  STG.E desc[UR8][R4.64+0xd0], R21 ;  /* 0x0000d01504007986 */ /* 0x004fe8000c101908 */
[----:B0-----:R-:W2:Y:S04]  /*0f00*/  LDG.E R7, desc[UR8][R2.64+0xd4] ;  /* 0x0000d40802077981 */ /* 0x001ea8000c1e1900 */
[----:B--2---:R0:W-:Y:S04]  /*0f10*/  STG.E desc[UR8][R4.64+0xd4], R7 ;  /* 0x0000d40704007986 */ /* 0x0041e8000c101908 */
[----:B-1----:R-:W2:Y:S04]  /*0f20*/  LDG.E R9, desc[UR8][R2.64+0xd8] ;  /* 0x0000d80802097981 */ /* 0x002ea8000c1e1900 */
[----:B--2---:R1:W-:Y:S04]  /*0f30*/  STG.E desc[UR8][R4.64+0xd8], R9 ;  /* 0x0000d80904007986 */ /* 0x0043e8000c101908 */
[----:B------:R-:W2:Y:S04]  /*0f40*/  LDG.E R11, desc[UR8][R2.64+0xdc] ;  /* 0x0000dc08020b7981 */ /* 0x000ea8000c1e1900 */
[----:B--2---:R-:W-:Y:S04]  /*0f50*/  STG.E desc[UR8][R4.64+0xdc], R11 ;  /* 0x0000dc0b04007986 */ /* 0x004fe8000c101908 */
[----:B---3--:R-:W2:Y:S04]  /*0f60*/  LDG.E R13, desc[UR8][R2.64+0xe0] ;  /* 0x0000e008020d7981 */ /* 0x008ea8000c1e1900 */
[----:B--2---:R2:W-:Y:S04]  /*0f70*/  STG.E desc[UR8][R4.64+0xe0], R13 ;  /* 0x0000e00d04007986 */ /* 0x0045e8000c101908 */
[----:B----4-:R-:W3:Y:S04]  /*0f80*/  LDG.E R15, desc[UR8][R2.64+0xe4] ;  /* 0x0000e408020f7981 */ /* 0x010ee8000c1e1900 */
[----:B---3--:R3:W-:Y:S04]  /*0f90*/  STG.E desc[UR8][R4.64+0xe4], R15 ;  /* 0x0000e40f04007986 */ /* 0x0087e8000c101908 */
[----:B-----5:R-:W4:Y:S04]  /*0fa0*/  LDG.E R17, desc[UR8][R2.64+0xe8] ;  /* 0x0000e80802117981 */ /* 0x020f28000c1e1900 */
[----:B----4-:R3:W-:Y:S04]  /*0fb0*/  STG.E desc[UR8][R4.64+0xe8], R17 ;  /* 0x0000e81104007986 */ /* 0x0107e8000c101908 */
[----:B0-----:R-:W4:Y:S04]  /*0fc0*/  LDG.E R7, desc[UR8][R2.64+0xec] ;  /* 0x0000ec0802077981 */ /* 0x001f28000c1e1900 */
[----:B----4-:R3:W-:Y:S04]  /*0fd0*/  STG.E desc[UR8][R4.64+0xec], R7 ;  /* 0x0000ec0704007986 */ /* 0x0107e8000c101908 */
[----:B-1----:R-:W4:Y:S01]  /*0fe0*/  LDG.E R9, desc[UR8][R2.64+0xf0] ;  /* 0x0000f00802097981 */ /* 0x002f22000c1e1900 */
[----:B------:R-:W-:Y:S01]  /*0ff0*/  VIADD R0, R0, 0x40 ;  /* 0x0000004000007836 */ /* 0x000fe20000000000 */
[----:B------:R-:W-:-:S02]  /*1000*/  IADD3 R8, P1, PT, R2, 0x100, RZ ;  /* 0x0000010002087810 */ /* 0x000fc40007f3e0ff */
[----:B------:R-:W-:Y:S02]  /*1010*/  IADD3 R6, P2, PT, R4, 0x100, RZ ;  /* 0x0000010004067810 */ /* 0x000fe40007f5e0ff */
[----:B------:R-:W-:Y:S01]  /*1020*/  ISETP.NE.AND P0, PT, R0, 0xc8, PT ;  /* 0x000000c80000780c */ /* 0x000fe20003f05270 */
[----:B--2---:R-:W-:Y:S02]  /*1030*/  IMAD.X R13, RZ, RZ, R3, P1 ;  /* 0x000000ffff0d7224 */ /* 0x004fe400008e0603 */
[----:B------:R-:W-:Y:S01]  /*1040*/  IMAD.X R11, RZ, RZ, R5, P2 ;  /* 0x000000ffff0b7224 */ /* 0x000fe200010e0605 */
[----:B----4-:R3:W-:Y:S09]  /*1050*/  STG.E desc[UR8][R4.64+0xf0], R9 ;  /* 0x0000f00904007986 */ /* 0x0107f2000c101908 */
[----:B------:R-:W-:Y:S05]  /*1060*/  @P0 BRA `(.L_x_9) ;  /* 0xfffffff400d40947 */ /* 0x000fea000383ffff */
[----:B------:R-:W-:Y:S05]  /*1070*/  BSYNC.RECONVERGENT B1 ;  /* 0x0000000000017941 */ /* 0x000fea0003800200 */
.L_x_8:
[----:B------:R-:W-:Y:S05]  /*1080*/  BRA `(.L_x_10) ;  /* 0x0000000000247947 */ /* 0x000fea0003800000 */
.L_x_6:
[----:B------:R-:W1:Y:S01]  /*1090*/  LDCU.64 UR4, c[0x4][0x48] ;  /* 0x01000900ff0477ac */ /* 0x000e620008000a00 */
[----:B------:R-:W2:Y:S01]  /*10a0*/  LDC.64 R2, c[0x4][0x60] ;  /* 0x01001800ff027b82 */ /* 0x000ea20000000a00 */
[----:B-1----:R-:W-:Y:S01]  /*10b0*/  IADD3 R4, P0, PT, R6, UR4, RZ ;  /* 0x0000000406047c10 */ /* 0x002fe2000ff1e0ff */
[----:B------:R-:W-:-:S03]  /*10c0*/  IMAD.MOV.U32 R6, RZ, RZ, 0x1 ;  /* 0x00000001ff067424 */ /* 0x000fc600078e00ff */
[----:B------:R-:W-:-:S05]  /*10d0*/  IADD3.X R5, PT, PT, R7, UR5, RZ, P0, !PT ;  /* 0x0000000507057c10 */ /* 0x000fca00087fe4ff */
[----:B------:R1:W-:Y:S04]  /*10e0*/  STG.E.U8 desc[UR8][R4.64], R6 ;  /* 0x0000000604007986 */ /* 0x0003e8000c101108 */
[----:B--2---:R-:W2:Y:S02]  /*10f0*/  LDG.E R0, desc[UR8][R2.64] ;  /* 0x0000000802007981 */ /* 0x004ea4000c1e1900 */
[----:B--2---:R-:W-:-:S05]  /*1100*/  VIADD R7, R0, 0x1 ;  /* 0x0000000100077836 */ /* 0x004fca0000000000 */
[----:B------:R1:W-:Y:S02]  /*1110*/  STG.E desc[UR8][R2.64], R7 ;  /* 0x0000000702007986 */ /* 0x0003e4000c101908 */
.L_x_10:
[----:B------:R-:W-:Y:S05]  /*1120*/  WARPSYNC.ALL ;  /* 0x0000000000007948 */ /* 0x000fea0003800000 */
[----:B------:R-:W-:Y:S06]  /*1130*/  BAR.SYNC.DEFER_BLOCKING 0x0 ;  /* 0x0000000000007b1d */ /* 0x000fec0000010000 */
.L_x_3:
[----:B------:R-:W-:Y:S05]  /*1140*/  BSYNC.RECONVERGENT B0 ;  /* 0x0000000000007941 */ /* 0x000fea0003800200 */
.L_x_2:
[----:B-1----:R-:W1:Y:S02]  /*1150*/  LDC.64 R2, c[0x4][0x60] ;  /* 0x01001800ff027b82 */ /* 0x002e640000000a00 */
[----:B-1----:R-:W2:Y:S02]  /*1160*/  LDG.E R2, desc[UR8][R2.64] ;  /* 0x0000000802027981 */ /* 0x002ea4000c1e1900 */
[----:B--2---:R-:W-:-:S13]  /*1170*/  ISETP.GE.AND P0, PT, R2, 0x1, PT ;  /* 0x000000010200780c */ /* 0x004fda0003f06270 */
[----:B------:R-:W-:Y:S05]  /*1180*/  @!P0 EXIT ;  /* 0x000000000000894d */ /* 0x000fea0003800000 */
[----:B------:R-:W-:-:S07]  /*1190*/  IMAD.MOV.U32 R0, RZ, RZ, 0x1 ;  /* 0x00000001ff007424 */ /* 0x000fce00078e00ff */
.L_x_17:
[----:B------:R-:W1:Y:S02]  /*11a0*/  LDCU.64 UR4, c[0x4][0x48] ;  /* 0x01000900ff0477ac */ /* 0x000e640008000a00 */
[----:B-1----:R-:W-:-:S05]  /*11b0*/  IADD3 R2, P0, PT, R0, UR4, RZ ;  /* 0x0000000400027c10 */ /* 0x002fca000ff1e0ff */
[----:B------:R-:W-:-:S05]  /*11c0*/  IMAD.X R3, RZ, RZ, UR5, P0 ;  /* 0x00000005ff037e24 */ /* 0x000fca00080e06ff */
[----:B------:R-:W2:Y:S01]  /*11d0*/  LDG.E.U8 R2, desc[UR8][R2.64] ;  /* 0x0000000802027981 */ /* 0x000ea2000c1e1100 */
[----:B------:R-:W-:Y:S01]  /*11e0*/  BSSY.RECONVERGENT B0, `(.L_x_11) ;  /* 0x0000051000007945 */ /* 0x000fe20003800200 */
[----:B--2---:R-:W-:-:S13]  /*11f0*/  ISETP.NE.AND P0, PT, R2, 0x1, PT ;  /* 0x000000010200780c */ /* 0x004fda0003f05270 */
[----:B------:R-:W-:Y:S05]  /*1200*/  @P0 BRA `(.L_x_12) ;  /* 0x0000000400380947 */ /* 0x000fea0003800000 */
[----:B------:R-:W1:Y:S02]  /*1210*/  LDC.64 R2, c[0x4][0x40] ;  /* 0x01001000ff027b82 */ /* 0x000e640000000a00 */
[----:B-1----:R-:W-:-:S05]  /*1220*/  IMAD.WIDE.U32 R2, R0, 0x4, R2 ;  /* 0x0000000400027825 */ /* 0x002fca00078e0002 */
[----:B------:R-:W2:Y:S02]  /*1230*/  LDG.E R8, desc[UR8][R2.64] ;  /* 0x0000000802087981 */ /* 0x000ea4000c1e1900 */
[----:B--2---:R-:W-:-:S13]  /*1240*/  ISETP.NE.AND P0, PT, R8, R0, PT ;  /* 0x000000000800720c */ /* 0x004fda0003f05270 */
[----:B------:R-:W-:Y:S05]  /*1250*/  @!P0 BRA `(.L_x_12) ;  /* 0x0000000400248947 */ /* 0x000fea0003800000 */
[----:B------:R-:W1:Y:S01]  /*1260*/  LDC.64 R2, c[0x4][0x30] ;  /* 0x01000c00ff027b82 */ /* 0x000e620000000a00 */
[----:B------:R-:W-:Y:S02]  /*1270*/  IMAD.MOV.U32 R6, RZ, RZ, 0x1 ;  /* 0x00000001ff067424 */ /* 0x000fe400078e00ff */
[----:B---3--:R-:W-:-:S05]  /*1280*/  IMAD.MOV.U32 R7, RZ, RZ, R0 ;  /* 0x000000ffff077224 */ /* 0x008fca00078e0000 */
[----:B------:R-:W2:Y:S02]  /*1290*/  LDC.64 R4, c[0x4][0x40] ;  /* 0x01001000ff047b82 */ /* 0x000ea40000000a00 */
.L_x_16:
[----:B------:R-:W-:Y:S01]  /*12a0*/  LOP3.LUT R9, R6, 0x1, RZ, 0xc0, !PT ;  /* 0x0000000106097812 */ /* 0x000fe200078ec0ff */
[----:B------:R-:W-:Y:S03]  /*12b0*/  BSSY.RECONVERGENT B1, `(.L_x_13) ;  /* 0x000003c000017945 */ /* 0x000fe60003800200 */
[----:B------:R-:W-:-:S13]  /*12c0*/  ISETP.NE.U32.AND P0, PT, R9, 0x1, PT ;  /* 0x000000010900780c */ /* 0x000fda0003f05070 */
[----:B------:R-:W-:Y:S05]  /*12d0*/  @P0 BRA `(.L_x_14) ;  /* 0x0000000000640947 */ /* 0x000fea0003800000 */
[----:B------:R-:W3:Y:S01]  /*12e0*/  LDCU.64 UR4, c[0x4][0x20] ;  /* 0x01000400ff0477ac */ /* 0x000ee20008000a00 */
[--C-:B------:R-:W-:Y:S01]  /*12f0*/  SHF.R.S32.HI R9, RZ, 0x1f, R8.reuse ;  /* 0x0000001fff097819 */ /* 0x100fe20000011408 */
[--C-:B0-----:R-:W-:Y:S01]  /*1300*/  IMAD.MOV.U32 R12, RZ, RZ, R7.reuse ;  /* 0x000000ffff0c7224 */ /* 0x101fe200078e0007 */
[----:B------:R-:W-:Y:S01]  /*1310*/  SHF.R.S32.HI R13, RZ, 0x1f, R7 ;  /* 0x0000001fff0d7819 */ /* 0x000fe20000011407 */
[----:B------:R-:W0:Y:S01]  /*1320*/  LDCU.64 UR6, c[0x4][0x28] ;  /* 0x01000500ff0677ac */ /* 0x000e220008000a00 */
[----:B------:R-:W-:Y:S02]  /*1330*/  IMAD.MOV.U32 R22, RZ, RZ, 0x1 ;  /* 0x00000001ff167424 */ /* 0x000fe400078e00ff */
[----:B------:R-:W-:-:S04]  /*1340*/  IMAD.WIDE R10, R7, 0xc9, R8 ;  /* 0x000000c9070a7825 */ /* 0x000fc800078e0208 */
[----:B------:R-:W-:Y:S01]  /*1350*/  IMAD.WIDE R14, R8, 0xc9, R12 ;  /* 0x000000c9080e7825 */ /* 0x000fe200078e020c */
[----:B---3--:R-:W-:Y:S02]  /*1360*/  IADD3 R10, P0, PT, R10, UR4, RZ ;  /* 0x000000040a0a7c10 */ /* 0x008fe4000ff1e0ff */
[----:B------:R-:W-:Y:S02]  /*1370*/  IADD3 R16, P1, PT, R14, UR4, RZ ;  /* 0x000000040e107c10 */ /* 0x000fe4000ff3e0ff */
[----:B------:R-:W-:Y:S02]  /*1380*/  IADD3.X R11, PT, PT, R11, UR5, RZ, P0, !PT ;  /* 0x000000050b0b7c10 */ /* 0x000fe400087fe4ff */
[----:B------:R-:W-:Y:S01]  /*1390*/  IADD3.X R17, PT, PT, R15, UR5, RZ, P1, !PT ;  /* 0x000000050f117c10 */ /* 0x000fe20008ffe4ff */
[C---:B-1----:R-:W-:Y:S01]  /*13a0*/  IMAD.WIDE R14, R8.reuse, 0x4, R2 ;  /* 0x00000004080e7825 */ /* 0x042fe200078e0202 */
[----:B0-----:R-:W-:Y:S01]  /*13b0*/  IADD3 R18, P0, PT, R7, UR6, RZ ;  /* 0x0000000607127c10 */ /* 0x001fe2000ff1e0ff */
[----:B------:R0:W-:Y:S01]  /*13c0*/  STG.E.U8 desc[UR8][R10.64], R22 ;  /* 0x000000160a007986 */ /* 0x0001e2000c101108 */
[----:B------:R-:W-:-:S02]  /*13d0*/  IADD3 R20, P1, PT, R8, UR6, RZ ;  /* 0x0000000608147c10 */ /* 0x000fc4000ff3e0ff */
[----:B------:R-:W-:Y:S01]  /*13e0*/  IADD3.X R19, PT, PT, R13, UR7, RZ, P0, !PT ;  /* 0x000000070d137c10 */ /* 0x000fe200087fe4ff */
[----:B------:R-:W-:Y:S01]  /*13f0*/  IMAD.WIDE R12, R7, 0x4, R2 ;  /* 0x00000004070c7825 */ /* 0x000fe200078e0202 */
[----:B------:R-:W-:Y:S01]  /*1400*/  IADD3.X R21, PT, PT, R9, UR7, RZ, P1, !PT ;  /* 0x0000000709157c10 */ /* 0x000fe20008ffe4ff */
[----:B------:R0:W-:Y:S04]  /*1410*/  STG.E.U8 desc[UR8][R16.64], R22 ;  /* 0x0000001610007986 */ /* 0x0001e8000c101108 */
[----:B------:R0:W-:Y:S04]  /*1420*/  STG.E.U8 desc[UR8][R18.64], R22 ;  /* 0x0000001612007986 */ /* 0x0001e8000c101108 */
[----:B------:R0:W-:Y:S04]  /*1430*/  STG.E.U8 desc[UR8][R20.64], R22 ;  /* 0x0000001614007986 */ /* 0x0001e8000c101108 */
[----:B------:R0:W-:Y:S04]  /*1440*/  STG.E desc[UR8][R12.64], R8 ;  /* 0x000000080c007986 */ /* 0x0001e8000c101908 */
[----:B------:R0:W-:Y:S01]  /*1450*/  STG.E desc[UR8][R14.64], R7 ;  /* 0x000000070e007986 */ /* 0x0001e2000c101908 */
[----:B------:R-:W-:Y:S05]  /*1460*/  BRA `(.L_x_15) ;  /* 0x0000000000807947 */ /* 0x000fea0003800000 */
.L_x_14:
[----:B------:R-:W3:Y:S01]  /*1470*/  LDCU.64 UR4, c[0x4][0x20] ;  /* 0x01000400ff0477ac */ /* 0x000ee20008000a00 */
[--C-:B------:R-:W-:Y:S01]  /*1480*/  SHF.R.S32.HI R9, RZ, 0x1f, R8.reuse ;  /* 0x0000001fff097819 */ /* 0x100fe20000011408 */
[--C-:B------:R-:W-:Y:S01]  /*1490*/  IMAD.MOV.U32 R14, RZ, RZ, R7.reuse ;  /* 0x000000ffff0e7224 */ /* 0x100fe200078e0007 */
[----:B------:R-:W-:Y:S01]  /*14a0*/  SHF.R.S32.HI R15, RZ, 0x1f, R7 ;  /* 0x0000001fff0f7819 */ /* 0x000fe20000011407 */
[----:B------:R-:W-:-:S04]  /*14b0*/  IMAD.WIDE R10, R7, 0xc9, R8 ;  /* 0x000000c9070a7825 */ /* 0x000fc800078e0208 */
[----:B0-----:R-:W-:Y:S01]  /*14c0*/  IMAD.WIDE R12, R8, 0xc9, R14 ;  /* 0x000000c9080c7825 */ /* 0x001fe200078e020e */
[----:B---3--:R-:W-:Y:S02]  /*14d0*/  IADD3 R16, P0, PT, R10, UR4, RZ ;  /* 0x000000040a107c10 */ /* 0x008fe4000ff1e0ff */
[----:B------:R-:W-:Y:S02]  /*14e0*/  IADD3 R18, P1, PT, R12, UR4, RZ ;  /* 0x000000040c127c10 */ /* 0x000fe4000ff3e0ff */
[----:B------:R-:W-:Y:S01]  /*14f0*/  IADD3.X R17, PT, PT, R11, UR5, RZ, P0, !PT ;  /* 0x000000050b117c10 */ /* 0x000fe200087fe4ff */
[----:B-1----:R-:W-:Y:S01]  /*1500*/  IMAD.WIDE R10, R7, 0x4, R2 ;  /* 0x00000004070a7825 */ /* 0x002fe200078e0202 */
[----:B------:R-:W-:Y:S01]  /*1510*/  IADD3.X R19, PT, PT, R13, UR5, RZ, P1, !PT ;  /* 0x000000050d137c10 */ /* 0x000fe20008ffe4ff */
[----:B------:R-:W0:Y:S02]  /*1520*/  LDCU.64 UR4, c[0x4][0x30] ;  /* 0x01000600ff0477ac */ /* 0x000e240008000a00 */
[----:B------:R1:W-:Y:S04]  /*1530*/  STG.E.U8 desc[UR8][R16.64], RZ ;  /* 0x000000ff10007986 */ /* 0x0003e8000c101108 */
[----:B------:R3:W-:Y:S04]  /*1540*/  STG.E.U8 desc[UR8][R18.64], RZ ;  /* 0x000000ff12007986 */ /* 0x0007e8000c101108 */
[----:B------:R-:W4:Y:S01]  /*1550*/  LDG.E R13, desc[UR8][R10.64] ;  /* 0x000000080a0d7981 */ /* 0x000f22000c1e1900 */
[----:B0-----:R-:W-:-:S02]  /*1560*/  LEA R12, P1, R8, UR4, 0x2 ;  /* 0x00000004080c7c11 */ /* 0x001fc4000f8210ff */
[----:B----4-:R-:W-:Y:S02]  /*1570*/  ISETP.NE.AND P0, PT, R13, R8, PT ;  /* 0x000000080d00720c */ /* 0x010fe40003f05270 */
[----:B------:R-:W-:-:S11]  /*1580*/  LEA.HI.X R13, R8, UR5, R9, 0x2, P1 ;  /* 0x00000005080d7c11 */ /* 0x000fd600088f1409 */
[----:B------:R-:W0:Y:S02]  /*1590*/  @!P0 LDC.64 R20, c[0x4][0x28] ;  /* 0x01000a00ff148b82 */ /* 0x000e240000000a00 */
[----:B0-----:R-:W-:-:S05]  /*15a0*/  @!P0 IADD3 R14, P2, PT, R7, R20, RZ ;  /* 0x00000014070e8210 */ /* 0x001fca0007f5e0ff */
[----:B------:R-:W-:Y:S02]  /*15b0*/  @!P0 IMAD.X R15, R15, 0x1, R21, P2 ;  /* 0x000000010f0f8824 */ /* 0x000fe400010e0615 */
[----:B------:R-:W-:-:S03]  /*15c0*/  @!P0 IMAD.MOV.U32 R21, RZ, RZ, -0x1 ;  /* 0xffffffffff158424 */ /* 0x000fc600078e00ff */
[----:B------:R3:W-:Y:S04]  /*15d0*/  @!P0 STG.E.U8 desc[UR8][R14.64], RZ ;  /* 0x000000ff0e008986 */ /* 0x0007e8000c101108 */
[----:B------:R3:W-:Y:S04]  /*15e0*/  @!P0 STG.E desc[UR8][R10.64], R21 ;  /* 0x000000150a008986 */ /* 0x0007e8000c101908 */
[----:B-1----:R-:W4:Y:S02]  /*15f0*/  LDG.E R16, desc[UR8][R12.64] ;  /* 0x000000080c107981 */ /* 0x002f24000c1e1900 */
[----:B----4-:R-:W-:-:S13]  /*1600*/  ISETP.NE.AND P0, PT, R16, R7, PT ;  /* 0x000000071000720c */ /* 0x010fda0003f05270 */
[----:B------:R-:W0:Y:S02]  /*1610*/  @!P0 LDC.64 R16, c[0x4][0x28] ;  /* 0x01000a00ff108b82 */ /* 0x000e240000000a00 */
[----:B0-----:R-:W-:-:S05]  /*1620*/  @!P0 IADD3 R8, P1, PT, R8, R16, RZ ;  /* 0x0000001008088210 */ /* 0x001fca0007f3e0ff */
[----:B------:R-:W-:Y:S02]  /*1630*/  @!P0 IMAD.X R9, R9, 0x1, R17, P1 ;  /* 0x0000000109098824 */ /* 0x000fe400008e0611 */
[----:B------:R-:W-:-:S03]  /*1640*/  @!P0 IMAD.MOV.U32 R17, RZ, RZ, -0x1 ;  /* 0xffffffffff118424 */ /* 0x000fc600078e00ff */
[----:B------:R3:W-:Y:S04]  /*1650*/  @!P0 STG.E.U8 desc[UR8][R8.64], RZ ;  /* 0x000000ff08008986 */ /* 0x0007e8000c101108 */
[----:B------:R3:W-:Y:S02]  /*1660*/  @!P0 STG.E desc[UR8][R12.64], R17 ;  /* 0x000000110c008986 */ /* 0x0007e4000c101908 */
.L_x_15:
[----:B------:R-:W-:Y:S05]  /*1670*/  BSYNC.RECONVERGENT B1 ;  /* 0x0000000000017941 */ /* 0x000fea0003800200 */
.L_x_13:
[----:B0-23--:R-:W-:-:S05]  /*1680*/  IMAD.WIDE R10, R7, 0x4, R4 ;  /* 0x00000004070a7825 */ /* 0x00dfca00078e0204 */
[----:B------:R-:W2:Y:S02]  /*1690*/  LDG.E R7, desc[UR8][R10.64] ;  /* 0x000000080a077981 */ /* 0x000ea4000c1e1900 */
[----:B--2---:R-:W-:-:S06]  /*16a0*/  IMAD.WIDE R8, R7, 0x4, R4 ;  /* 0x0000000407087825 */ /* 0x004fcc00078e0204 */
[----:B------:R-:W2:Y:S01]  /*16b0*/  LDG.E R8, desc[UR8][R8.64] ;  /* 0x0000000808087981 */ /* 0x000ea2000c1e1900 */
[----:B------:R-:W-:Y:S01]  /*16c0*/  VIADD R6, R6, 0x1 ;  /* 0x0000000106067836 */ /* 0x000fe20000000000 */
[----:B--2---:R-:W-:-:S13]  /*16d0*/  ISETP.NE.AND P0, PT, R8, R7, PT ;  /* 0x000000070800720c */ /* 0x004fda0003f05270 */
[----:B------:R-:W-:Y:S05]  /*16e0*/  @P0 BRA `(.L_x_16) ;  /* 0xfffffff800ec0947 */ /* 0x000fea000383ffff */
.L_x_12:
[----:B------:R-:W-:Y:S05]  /*16f0*/  BSYNC.RECONVERGENT B0 ;  /* 0x0000000000007941 */ /* 0x000fea0003800200 */
.L_x_11:
[----:B------:R-:W-:-:S05]  /*1700*/  VIADD R0, R0, 0x1 ;  /* 0x0000000100007836 */ /* 0x000fca0000000000 */
[----:B------:R-:W-:-:S13]  /*1710*/  ISETP.NE.AND P0, PT, R0, 0xc9, PT ;  /* 0x000000c90000780c */ /* 0x000fda0003f05270 */
[----:B------:R-:W-:Y:S05]  /*1720*/  @P0 BRA `(.L_x_17) ;  /* 0xfffffff8009c0947 */ /* 0x000fea000383ffff */
[----:B------:R-:W-:Y:S05]  /*1730*/  EXIT ;  /* 0x000000000000794d */ /* 0x000fea0003800000 */
.L_x_18:
[----:B------:R-:W-:-:S00]  /*1740*/  BRA `(.L_x_18) ;  /* 0xfffffffc00fc7947 */ /* 0x000fc0000383ffff */
[----:B------:R-:W-:-:S00]  /*1750*/  NOP ;  /* 0x0000000000007918 */ /* 0x000fc00000000000 */
        /* <DEDUP_REMOVED lines=10> */
.L_x_19:


//--------------------- .nv.shared.reserved.0     --------------------------
	.section	.nv.shared.reserved.0,"aw",@nobits
	.weak		__nv_reservedSMEM_offset_0_alias
	.size		__nv_reservedSMEM_offset_0_alias, 0, 64
	.other		__nv_reservedSMEM_offset_0_alias,@"STO_CUDA_RESERVED_SHARED STV_DEFAULT"
__nv_reservedSMEM_offset_0_alias:
	.zero		0
	.zero		64


//--------------------- .nv.global                --------------------------
	.section	.nv.global,"aw",@nobits
	.align	4
.nv.global:
	.type		num_aug_paths,@object
	.size		num_aug_paths,(d_bfs_parent - num_aug_paths)
num_aug_paths:
	.zero		4
	.type		d_bfs_parent,@object
	.size		d_bfs_parent,(d_frontier - d_bfs_parent)
d_bfs_parent:
	.zero		804
	.type		d_frontier,@object
	.size		d_frontier,(d_partner_vertex - d_frontier)
d_frontier:
	.zero		804
	.type		d_partner_vertex,@object
	.size		d_partner_vertex,(d_next_frontier - d_partner_vertex)
d_partner_vertex:
	.zero		804
	.type		d_next_frontier,@object
	.size		d_next_frontier,(d_visited - d_next_frontier)
d_next_frontier:
	.zero		804
	.type		d_visited,@object
	.size		d_visited,(d_degree - d_visited)
d_visited:
	.zero		804
	.type		d_degree,@object
	.size		d_degree,(d_list_ptr - d_degree)
d_degree:
	.zero		804
	.type		d_list_ptr,@object
	.size		d_list_ptr,(d_list_ptr_copy - d_list_ptr)
d_list_ptr:
	.zero		808
	.type		d_list_ptr_copy,@object
	.size		d_list_ptr_copy,(d_flat_adj_list - d_list_ptr_copy)
d_list_ptr_copy:
	.zero		808
	.type		d_flat_adj_list,@object
	.size		d_flat_adj_list,(d_is_parent_change - d_flat_adj_list)
d_flat_adj_list:
	.zero		2328
	.type		d_is_parent_change,@object
	.size		d_is_parent_change,(d_is_matched_vertex - d_is_parent_change)
d_is_parent_change:
	.zero		201
	.type		d_is_matched_vertex,@object
	.size		d_is_matched_vertex,(d_is_matched_edge - d_is_matched_vertex)
d_is_matched_vertex:
	.zero		201
	.type		d_is_matched_edge,@object
	.size		d_is_matched_edge,(.L_4 - d_is_matched_edge)
d_is_matched_edge:
	.zero		40401
.L_4:


//--------------------- .nv.constant0._Z24vertex_disjoint_bfs_utilv --------------------------
	.section	.nv.constant0._Z24vertex_disjoint_bfs_utilv,"a",@progbits
	.sectionflags	@""
	.align	4
.nv.constant0._Z24vertex_disjoint_bfs_utilv:
	.zero		896


//--------------------- SYMBOLS --------------------------

	.type		.nv.reservedSmem.offset0,@object
	.size		.nv.reservedSmem.offset0,0x4
